//
// Generated by NVIDIA NVVM Compiler
//
// Compiler Build ID: CL-36424714
// Cuda compilation tools, release 13.0, V13.0.88
// Based on NVVM 20.0.0
//

.version 9.0
.target sm_100
.address_size 64

	// .globl	_Z25opt_volt_reduction_KerneliPiS_
.extern .shared .align 16 .b8 sdata[];

.visible .entry _Z25opt_volt_reduction_KerneliPiS_(
	.param .u32 _Z25opt_volt_reduction_KerneliPiS__param_0,
	.param .u64 .ptr .align 1 _Z25opt_volt_reduction_KerneliPiS__param_1,
	.param .u64 .ptr .align 1 _Z25opt_volt_reduction_KerneliPiS__param_2
)
{
	.reg .pred 	%p<8>;
	.reg .b32 	%r<29>;
	.reg .b64 	%rd<9>;

	ld.param.u64 	%rd2, [_Z25opt_volt_reduction_KerneliPiS__param_1];
	ld.param.u64 	%rd1, [_Z25opt_volt_reduction_KerneliPiS__param_2];
	cvta.to.global.u64 	%rd3, %rd2;
	mov.u32 	%r28, %ntid.x;
	mov.u32 	%r2, %tid.x;
	mov.u32 	%r3, %ctaid.x;
	mad.lo.s32 	%r14, %r3, %r28, %r2;
	mul.wide.u32 	%rd4, %r14, 4;
	add.s64 	%rd5, %rd3, %rd4;
	ld.global.u32 	%r27, [%rd5];
	setp.lt.u32 	%p1, %r28, 2;
	@%p1 bra 	$L__BB0_3;
	min.u32 	%r5, %r28, 32;
	mov.b32 	%r25, 1;
$L__BB0_2:
	shfl.sync.bfly.b32	%r16|%p2, %r27, %r25, 31, -1;
	add.s32 	%r27, %r16, %r27;
	shl.b32 	%r25, %r25, 1;
	setp.lt.u32 	%p3, %r25, %r5;
	@%p3 bra 	$L__BB0_2;
$L__BB0_3:
	shl.b32 	%r17, %r2, 2;
	mov.u32 	%r18, sdata;
	add.s32 	%r11, %r18, %r17;
	st.shared.u32 	[%r11], %r27;
	bar.sync 	0;
	setp.lt.u32 	%p4, %r28, 34;
	@%p4 bra 	$L__BB0_7;
$L__BB0_4:
	shr.u32 	%r13, %r28, 1;
	setp.ge.u32 	%p5, %r2, %r13;
	@%p5 bra 	$L__BB0_6;
	shl.b32 	%r19, %r13, 2;
	add.s32 	%r20, %r11, %r19;
	ld.shared.u32 	%r21, [%r20];
	ld.shared.u32 	%r22, [%r11];
	add.s32 	%r23, %r22, %r21;
	st.shared.u32 	[%r11], %r23;
$L__BB0_6:
	bar.sync 	0;
	setp.gt.u32 	%p6, %r28, 67;
	mov.u32 	%r28, %r13;
	@%p6 bra 	$L__BB0_4;
$L__BB0_7:
	setp.ne.s32 	%p7, %r2, 0;
	@%p7 bra 	$L__BB0_9;
	ld.shared.u32 	%r24, [sdata];
	cvta.to.global.u64 	%rd6, %rd1;
	mul.wide.u32 	%rd7, %r3, 4;
	add.s64 	%rd8, %rd6, %rd7;
	st.global.u32 	[%rd8], %r24;
$L__BB0_9:
	ret;

}


// ===== COMPILED SASS (sm_100) =====

	.target	sm_100

	.elftype	@"ET_EXEC"


//--------------------- .note.nv.tkinfo           --------------------------
	.section	.note.nv.tkinfo,"",@"SHT_NOTE"
	.sectionflags	@"SHF_NOTE_NV_TKINFO"
	.tkinfo
        /*0018*/ 	.word	0x00000002
        /*0030*/ 	.string	""
        /*0030*/ 	.string	"ptxas"
        /*0030*/ 	.string	"Cuda compilation tools, release 13.0, V13.0.88"
        /*0030*/ 	.string	"Build cuda_13.0.r13.0/compiler.36424714_0"
        /*0030*/ 	.string	"-arch sm_100 -m 64 "



//--------------------- .note.nv.cuinfo           --------------------------
	.section	.note.nv.cuinfo,"",@"SHT_NOTE"
	.sectionflags	@"SHF_NOTE_NV_CUINFO"
        /*0018*/ 	.short	0x0002
        /*001a*/ 	.short	0x0064
        /*001c*/ 	.short	0x0082
	.zero		2


//--------------------- .nv.info                  --------------------------
	.section	.nv.info,"",@"SHT_CUDA_INFO"
	.align	4


	//----- nvinfo : EIATTR_REGCOUNT
	.align		4
        /*0000*/ 	.byte	0x04, 0x2f
        /*0002*/ 	.short	(.L_1 - .L_0)
	.align		4
.L_0:
        /*0004*/ 	.word	index@(_Z25opt_volt_reduction_KerneliPiS_)
        /*0008*/ 	.word	0x0000000b


	//----- nvinfo : EIATTR_FRAME_SIZE
	.align		4
.L_1:
        /*000c*/ 	.byte	0x04, 0x11
        /*000e*/ 	.short	(.L_3 - .L_2)
	.align		4
.L_2:
        /*0010*/ 	.word	index@(_Z25opt_volt_reduction_KerneliPiS_)
        /*0014*/ 	.word	0x00000000


	//----- nvinfo : EIATTR_MIN_STACK_SIZE
	.align		4
.L_3:
        /*0018*/ 	.byte	0x04, 0x12
        /*001a*/ 	.short	(.L_5 - .L_4)
	.align		4
.L_4:
        /*001c*/ 	.word	index@(_Z25opt_volt_reduction_KerneliPiS_)
        /*0020*/ 	.word	0x00000000
.L_5:


//--------------------- .nv.compat                --------------------------
	.section	.nv.compat,"",@"SHT_CUDA_COMPAT_INFO"
	.align	4
        /*0000*/ 	.byte	0x02, 0x09, 0x00, 0x00, 0x02, 0x02, 0x01, 0x00, 0x02, 0x05, 0x05, 0x00, 0x03, 0x07, 0x01, 0x01
        /*0010*/ 	.byte	0x02, 0x03, 0x00, 0x00, 0x02, 0x06, 0x01, 0x00, 0x04, 0x0b, 0x08, 0x00, 0x09, 0x00, 0x00, 0x00
        /*0020*/ 	.byte	0x00, 0x00, 0x00, 0x00


//--------------------- .nv.info._Z25opt_volt_reduction_KerneliPiS_ --------------------------
	.section	.nv.info._Z25opt_volt_reduction_KerneliPiS_,"",@"SHT_CUDA_INFO"
	.sectionflags	@""
	.align	4


	//----- nvinfo : EIATTR_CUDA_API_VERSION
	.align		4
        /*0000*/ 	.byte	0x04, 0x37
        /*0002*/ 	.short	(.L_7 - .L_6)
.L_6:
        /*0004*/ 	.word	0x00000082


	//----- nvinfo : EIATTR_KPARAM_INFO
	.align		4
.L_7:
        /*0008*/ 	.byte	0x04, 0x17
        /*000a*/ 	.short	(.L_9 - .L_8)
.L_8:
        /*000c*/ 	.word	0x00000000
        /*0010*/ 	.short	0x0002
        /*0012*/ 	.short	0x0010
        /*0014*/ 	.byte	0x00, 0xf5, 0x21, 0x00


	//----- nvinfo : EIATTR_KPARAM_INFO
	.align		4
.L_9:
        /*0018*/ 	.byte	0x04, 0x17
        /*001a*/ 	.short	(.L_11 - .L_10)
.L_10:
        /*001c*/ 	.word	0x00000000
        /*0020*/ 	.short	0x0001
        /*0022*/ 	.short	0x0008
        /*0024*/ 	.byte	0x00, 0xf5, 0x21, 0x00


	//----- nvinfo : EIATTR_KPARAM_INFO
	.align		4
.L_11:
        /*0028*/ 	.byte	0x04, 0x17
        /*002a*/ 	.short	(.L_13 - .L_12)
.L_12:
        /*002c*/ 	.word	0x00000000
        /*0030*/ 	.short	0x0000
        /*0032*/ 	.short	0x0000
        /*0034*/ 	.byte	0x00, 0xf0, 0x11, 0x00


	//----- nvinfo : EIATTR_SPARSE_MMA_MASK
	.align		4
.L_13:
        /*0038*/ 	.byte	0x03, 0x50
        /*003a*/ 	.short	0x0000


	//----- nvinfo : EIATTR_MAXREG_COUNT
	.align		4
        /*003c*/ 	.byte	0x03, 0x1b
        /*003e*/ 	.short	0x00ff


	//----- nvinfo : EIATTR_NUM_BARRIERS
	.align		4
        /*0040*/ 	.byte	0x02, 0x4c
        /*0042*/ 	.byte	0x01
	.zero		1


	//----- nvinfo : EIATTR_MERCURY_ISA_VERSION
	.align		4
        /*0044*/ 	.byte	0x03, 0x5f
        /*0046*/ 	.short	0x0101


	//----- nvinfo : EIATTR_COOP_GROUP_MASK_REGIDS
	.align		4
        /*0048*/ 	.byte	0x04, 0x29
        /*004a*/ 	.short	(.L_15 - .L_14)


	//   ....[0]....
.L_14:
        /*004c*/ 	.word	0xffffffff


	//----- nvinfo : EIATTR_COOP_GROUP_INSTR_OFFSETS
	.align		4
.L_15:
        /*0050*/ 	.byte	0x04, 0x28
        /*0052*/ 	.short	(.L_17 - .L_16)


	//   ....[0]....
.L_16:
        /*0054*/ 	.word	0x000000e0


	//----- nvinfo : EIATTR_VRC_CTA_INIT_COUNT
	.align		4
.L_17:
        /*0058*/ 	.byte	0x02, 0x4a
	.zero		1
	.zero		1


	//----- nvinfo : EIATTR_EXIT_INSTR_OFFSETS
	.align		4
        /*005c*/ 	.byte	0x04, 0x1c
        /*005e*/ 	.short	(.L_19 - .L_18)


	//   ....[0]....
.L_18:
        /*0060*/ 	.word	0x00000270


	//   ....[1]....
        /*0064*/ 	.word	0x000002f0


	//----- nvinfo : EIATTR_CBANK_PARAM_SIZE
	.align		4
.L_19:
        /*0068*/ 	.byte	0x03, 0x19
        /*006a*/ 	.short	0x0018


	//----- nvinfo : EIATTR_PARAM_CBANK
	.align		4
        /*006c*/ 	.byte	0x04, 0x0a
        /*006e*/ 	.short	(.L_21 - .L_20)
	.align		4
.L_20:
        /*0070*/ 	.word	index@(.nv.constant0._Z25opt_volt_reduction_KerneliPiS_)
        /*0074*/ 	.short	0x0380
        /*0076*/ 	.short	0x0018


	//----- nvinfo : EIATTR_SW_WAR
	.align		4
.L_21:
        /*0078*/ 	.byte	0x04, 0x36
        /*007a*/ 	.short	(.L_23 - .L_22)
.L_22:
        /*007c*/ 	.word	0x00000008
.L_23:


//--------------------- .nv.callgraph             --------------------------
	.section	.nv.callgraph,"",@"SHT_CUDA_CALLGRAPH"
	.align	4
	.sectionentsize	8
	.align		4
        /*0000*/ 	.word	0x00000000
	.align		4
        /*0004*/ 	.word	0xffffffff
	.align		4
        /*0008*/ 	.word	0x00000000
	.align		4
        /*000c*/ 	.word	0xfffffffe
	.align		4
        /*0010*/ 	.word	0x00000000
	.align		4
        /*0014*/ 	.word	0xfffffffd
	.align		4
        /*0018*/ 	.word	0x00000000
	.align		4
        /*001c*/ 	.word	0xfffffffc


//--------------------- .text._Z25opt_volt_reduction_KerneliPiS_ --------------------------
	.section	.text._Z25opt_volt_reduction_KerneliPiS_,"ax",@progbits
	.align	128
        .global         _Z25opt_volt_reduction_KerneliPiS_
        .type           _Z25opt_volt_reduction_KerneliPiS_,@function
        .size           _Z25opt_volt_reduction_KerneliPiS_,(.L_x_5 - _Z25opt_volt_reduction_KerneliPiS_)
        .other          _Z25opt_volt_reduction_KerneliPiS_,@"STO_CUDA_ENTRY STV_DEFAULT"
_Z25opt_volt_reduction_KerneliPiS_:
.text._Z25opt_volt_reduction_KerneliPiS_:
[----:B------:R-:W-:Y:S01]  /*0000*/  LDC R1, c[0x0][0x37c] ;  /* 0x0000df00ff017b82 */ /* 0x000fe20000000800 */
[----:B------:R-:W0:Y:S07]  /*0010*/  S2R R6, SR_TID.X ;  /* 0x0000000000067919 */ /* 0x000e2e0000002100 */
[----:B------:R-:W1:Y:S01]  /*0020*/  LDC.64 R2, c[0x0][0x388] ;  /* 0x0000e200ff027b82 */ /* 0x000e620000000a00 */
[----:B------:R-:W0:Y:S01]  /*0030*/  LDCU UR4, c[0x0][0x360] ;  /* 0x00006c00ff0477ac */ /* 0x000e220008000800 */
[----:B------:R-:W0:Y:S01]  /*0040*/  S2R R7, SR_CTAID.X ;  /* 0x0000000000077919 */ /* 0x000e220000002500 */
[----:B------:R-:W2:Y:S01]  /*0050*/  LDCU.64 UR6, c[0x0][0x358] ;  /* 0x00006b00ff0677ac */ /* 0x000ea20008000a00 */
[----:B0-----:R-:W-:-:S04]  /*0060*/  IMAD R5, R7, UR4, R6 ;  /* 0x0000000407057c24 */ /* 0x001fc8000f8e0206 */
[----:B-1----:R-:W-:-:S06]  /*0070*/  IMAD.WIDE.U32 R2, R5, 0x4, R2 ;  /* 0x0000000405027825 */ /* 0x002fcc00078e0002 */
[----:B--2---:R0:W5:Y:S01]  /*0080*/  LDG.E R2, desc[UR6][R2.64] ;  /* 0x0000000602027981 */ /* 0x004162000c1e1900 */
[----:B------:R-:W-:Y:S02]  /*0090*/  UISETP.GE.U32.AND UP0, UPT, UR4, 0x2, UPT ;  /* 0x000000020400788c */ /* 0x000fe4000bf06070 */
[----:B------:R-:W-:-:S07]  /*00a0*/  IMAD.U32 R0, RZ, RZ, UR4 ;  /* 0x00000004ff007e24 */ /* 0x000fce000f8e00ff */
[----:B0-----:R-:W-:Y:S05]  /*00b0*/  BRA.U !UP0, `(.L_x_0) ;  /* 0x00000001081c7547 */ /* 0x001fea000b800000 */
[----:B------:R-:W-:Y:S01]  /*00c0*/  VIMNMX.U32 R4, PT, PT, R0, 0x20, PT ;  /* 0x0000002000047848 */ /* 0x000fe20003fe0000 */
[----:B------:R-:W-:-:S07]  /*00d0*/  IMAD.MOV.U32 R3, RZ, RZ, 0x1 ;  /* 0x00000001ff037424 */ /* 0x000fce00078e00ff */
.L_x_1:
[----:B-----5:R0:W1:Y:S02]  /*00e0*/  SHFL.BFLY PT, R5, R2, R3, 0x1f ;  /* 0x0c001f0302057589 */ /* 0x02006400000e0000 */
[----:B0-----:R-:W-:-:S05]  /*00f0*/  IMAD.SHL.U32 R3, R3, 0x2, RZ ;  /* 0x0000000203037824 */ /* 0x001fca00078e00ff */
[----:B------:R-:W-:Y:S02]  /*0100*/  ISETP.GE.U32.AND P0, PT, R3, R4, PT ;  /* 0x000000040300720c */ /* 0x000fe40003f06070 */
[----:B-1----:R-:W-:-:S11]  /*0110*/  IADD3 R2, PT, PT, R5, R2, RZ ;  /* 0x0000000205027210 */ /* 0x002fd60007ffe0ff */
[----:B------:R-:W-:Y:S05]  /*0120*/  @!P0 BRA `(.L_x_1) ;  /* 0xfffffffc00ec8947 */ /* 0x000fea000383ffff */
.L_x_0:
[----:B------:R-:W0:Y:S01]  /*0130*/  S2UR UR5, SR_CgaCtaId ;  /* 0x00000000000579c3 */ /* 0x000e220000008800 */
[----:B------:R-:W-:Y:S01]  /*0140*/  UMOV UR4, 0x400 ;  /* 0x0000040000047882 */ /* 0x000fe20000000000 */
[----:B------:R-:W-:Y:S02]  /*0150*/  ISETP.GE.U32.AND P1, PT, R0, 0x22, PT ;  /* 0x000000220000780c */ /* 0x000fe40003f26070 */
[----:B------:R-:W-:Y:S01]  /*0160*/  ISETP.NE.AND P0, PT, R6, RZ, PT ;  /* 0x000000ff0600720c */ /* 0x000fe20003f05270 */
[----:B0-----:R-:W-:-:S06]  /*0170*/  ULEA UR4, UR5, UR4, 0x18 ;  /* 0x0000000405047291 */ /* 0x001fcc000f8ec0ff */
[----:B------:R-:W-:-:S05]  /*0180*/  LEA R3, R6, UR4, 0x2 ;  /* 0x0000000406037c11 */ /* 0x000fca000f8e10ff */
[----:B-----5:R0:W-:Y:S01]  /*0190*/  STS [R3], R2 ;  /* 0x0000000203007388 */ /* 0x0201e20000000800 */
[----:B------:R-:W-:Y:S06]  /*01a0*/  BAR.SYNC.DEFER_BLOCKING 0x0 ;  /* 0x0000000000007b1d */ /* 0x000fec0000010000 */
[----:B------:R-:W-:Y:S05]  /*01b0*/  @!P1 BRA `(.L_x_2) ;  /* 0x00000000002c9947 */ /* 0x000fea0003800000 */
.L_x_3:
[----:B------:R-:W-:-:S04]  /*01c0*/  SHF.R.U32.HI R8, RZ, 0x1, R0 ;  /* 0x00000001ff087819 */ /* 0x000fc80000011600 */
[----:B------:R-:W-:-:S13]  /*01d0*/  ISETP.GE.U32.AND P1, PT, R6, R8, PT ;  /* 0x000000080600720c */ /* 0x000fda0003f26070 */
[----:B0-----:R-:W-:Y:S01]  /*01e0*/  @!P1 IMAD R2, R8, 0x4, R3 ;  /* 0x0000000408029824 */ /* 0x001fe200078e0203 */
[----:B------:R-:W-:Y:S05]  /*01f0*/  @!P1 LDS R5, [R3] ;  /* 0x0000000003059984 */ /* 0x000fea0000000800 */
[----:B------:R-:W0:Y:S02]  /*0200*/  @!P1 LDS R2, [R2] ;  /* 0x0000000002029984 */ /* 0x000e240000000800 */
[----:B0-----:R-:W-:-:S05]  /*0210*/  @!P1 IMAD.IADD R4, R2, 0x1, R5 ;  /* 0x0000000102049824 */ /* 0x001fca00078e0205 */
[----:B------:R1:W-:Y:S01]  /*0220*/  @!P1 STS [R3], R4 ;  /* 0x0000000403009388 */ /* 0x0003e20000000800 */
[----:B------:R-:W-:Y:S01]  /*0230*/  BAR.SYNC.DEFER_BLOCKING 0x0 ;  /* 0x0000000000007b1d */ /* 0x000fe20000010000 */
[----:B------:R-:W-:Y:S02]  /*0240*/  ISETP.GT.U32.AND P1, PT, R0, 0x43, PT ;  /* 0x000000430000780c */ /* 0x000fe40003f24070 */
[----:B------:R-:W-:-:S11]  /*0250*/  MOV R0, R8 ;  /* 0x0000000800007202 */ /* 0x000fd60000000f00 */
[----:B-1----:R-:W-:Y:S05]  /*0260*/  @P1 BRA `(.L_x_3) ;  /* 0xfffffffc00d41947 */ /* 0x002fea000383ffff */
.L_x_2:
[----:B------:R-:W-:Y:S05]  /*0270*/  @P0 EXIT ;  /* 0x000000000000094d */ /* 0x000fea0003800000 */
[----:B------:R-:W1:Y:S01]  /*0280*/  S2UR UR5, SR_CgaCtaId ;  /* 0x00000000000579c3 */ /* 0x000e620000008800 */
[----:B------:R-:W-:-:S07]  /*0290*/  UMOV UR4, 0x400 ;  /* 0x0000040000047882 */ /* 0x000fce0000000000 */
[----:B0-----:R-:W0:Y:S01]  /*02a0*/  LDC.64 R2, c[0x0][0x390] ;  /* 0x0000e400ff027b82 */ /* 0x001e220000000a00 */
[----:B-1----:R-:W-:Y:S01]  /*02b0*/  ULEA UR4, UR5, UR4, 0x18 ;  /* 0x0000000405047291 */ /* 0x002fe2000f8ec0ff */
[----:B0-----:R-:W-:-:S08]  /*02c0*/  IMAD.WIDE.U32 R2, R7, 0x4, R2 ;  /* 0x0000000407027825 */ /* 0x001fd000078e0002 */
[----:B------:R-:W0:Y:S04]  /*02d0*/  LDS R5, [UR4] ;  /* 0x00000004ff057984 */ /* 0x000e280008000800 */
[----:B0-----:R-:W-:Y:S01]  /*02e0*/  STG.E desc[UR6][R2.64], R5 ;  /* 0x0000000502007986 */ /* 0x001fe2000c101906 */
[----:B------:R-:W-:Y:S05]  /*02f0*/  EXIT ;  /* 0x000000000000794d */ /* 0x000fea0003800000 */
.L_x_4:
[----:B------:R-:W-:-:S00]  /*0300*/  BRA `(.L_x_4) ;  /* 0xfffffffc00fc7947 */ /* 0x000fc0000383ffff */
[----:B------:R-:W-:-:S00]  /*0310*/  NOP ;  /* 0x0000000000007918 */ /* 0x000fc00000000000 */
        /* <DEDUP_REMOVED lines=14> */
.L_x_5:


//--------------------- .nv.shared._Z25opt_volt_reduction_KerneliPiS_ --------------------------
	.section	.nv.shared._Z25opt_volt_reduction_KerneliPiS_,"aw",@nobits
	.sectionflags	@""
	.align	16
	.zero		1024


//--------------------- .nv.shared.reserved.0     --------------------------
	.section	.nv.shared.reserved.0,"aw",@nobits
	.weak		__nv_reservedSMEM_offset_0_alias
	.size		__nv_reservedSMEM_offset_0_alias, 0, 64
	.other		__nv_reservedSMEM_offset_0_alias,@"STO_CUDA_RESERVED_SHARED STV_DEFAULT"
__nv_reservedSMEM_offset_0_alias:
	.zero		0
	.zero		64


//--------------------- .nv.constant0._Z25opt_volt_reduction_KerneliPiS_ --------------------------
	.section	.nv.constant0._Z25opt_volt_reduction_KerneliPiS_,"a",@progbits
	.sectionflags	@""
	.align	4
.nv.constant0._Z25opt_volt_reduction_KerneliPiS_:
	.zero		920


//--------------------- SYMBOLS --------------------------

	.type		.nv.reservedSmem.offset0,@object
	.size		.nv.reservedSmem.offset0,0x4
	.type		.nv.reservedSmem.cap,@object
	.size		.nv.reservedSmem.cap,0x4
